	.headerflags	@"EF_CUDA_TEXMODE_UNIFIED EF_CUDA_64BIT_ADDRESS EF_CUDA_ACCELERATORS EF_CUDA_SM90 EF_CUDA_VIRTUAL_SM(EF_CUDA_SM90)"
	.elftype	@"ET_EXEC"


//--------------------- .nv.info                  --------------------------
	.section	.nv.info,"",@"SHT_CUDA_INFO"
	.align	4


	//----- nvinfo : EIATTR_REGCOUNT
	.align		4
        /*0000*/ 	.byte	0x04, 0x2f
        /*0002*/ 	.short	(.L_1 - .L_0)
	.align		4
.L_0:
        /*0004*/ 	.word	index@(triton_poi_fused_convolution_relu_threshold_backward_0)
        /*0008*/ 	.word	0x00000010


	//----- nvinfo : EIATTR_MIN_STACK_SIZE
	.align		4
.L_1:
        /*000c*/ 	.byte	0x04, 0x12
        /*000e*/ 	.short	(.L_3 - .L_2)
	.align		4
.L_2:
        /*0010*/ 	.word	index@(triton_poi_fused_convolution_relu_threshold_backward_0)
        /*0014*/ 	.word	0x00000000


	//----- nvinfo : EIATTR_FRAME_SIZE
	.align		4
.L_3:
        /*0018*/ 	.byte	0x04, 0x11
        /*001a*/ 	.short	(.L_5 - .L_4)
	.align		4
.L_4:
        /*001c*/ 	.word	index@(triton_poi_fused_convolution_relu_threshold_backward_0)
        /*0020*/ 	.word	0x00000000


	//----- nvinfo : EIATTR_MIN_STACK_SIZE
	.align		4
.L_5:
        /*0024*/ 	.byte	0x04, 0x12
        /*0026*/ 	.short	(.L_7 - .L_6)
	.align		4
.L_6:
        /*0028*/ 	.word	index@(triton_poi_fused_convolution_relu_threshold_backward_0)
        /*002c*/ 	.word	0x00000000
.L_7:


//--------------------- .nv.info.triton_poi_fused_convolution_relu_threshold_backward_0 --------------------------
	.section	.nv.info.triton_poi_fused_convolution_relu_threshold_backward_0,"",@"SHT_CUDA_INFO"
	.sectionflags	@""
	.align	4


	//----- nvinfo : EIATTR_CUDA_API_VERSION
	.align		4
        /*0000*/ 	.byte	0x04, 0x37
        /*0002*/ 	.short	(.L_9 - .L_8)
.L_8:
        /*0004*/ 	.word	0x0000007c


	//----- nvinfo : EIATTR_KPARAM_INFO
	.align		4
.L_9:
        /*0008*/ 	.byte	0x04, 0x17
        /*000a*/ 	.short	(.L_11 - .L_10)
.L_10:
        /*000c*/ 	.word	0x00000000
        /*0010*/ 	.short	0x0003
        /*0012*/ 	.short	0x0018
        /*0014*/ 	.byte	0x00, 0xf0, 0x11, 0x00


	//----- nvinfo : EIATTR_KPARAM_INFO
	.align		4
.L_11:
        /*0018*/ 	.byte	0x04, 0x17
        /*001a*/ 	.short	(.L_13 - .L_12)
.L_12:
        /*001c*/ 	.word	0x00000000
        /*0020*/ 	.short	0x0002
        /*0022*/ 	.short	0x0010
        /*0024*/ 	.byte	0x00, 0xf4, 0x21, 0x00


	//----- nvinfo : EIATTR_KPARAM_INFO
	.align		4
.L_13:
        /*0028*/ 	.byte	0x04, 0x17
        /*002a*/ 	.short	(.L_15 - .L_14)
.L_14:
        /*002c*/ 	.word	0x00000000
        /*0030*/ 	.short	0x0001
        /*0032*/ 	.short	0x0008
        /*0034*/ 	.byte	0x00, 0xf4, 0x21, 0x00


	//----- nvinfo : EIATTR_KPARAM_INFO
	.align		4
.L_15:
        /*0038*/ 	.byte	0x04, 0x17
        /*003a*/ 	.short	(.L_17 - .L_16)
.L_16:
        /*003c*/ 	.word	0x00000000
        /*0040*/ 	.short	0x0000
        /*0042*/ 	.short	0x0000
        /*0044*/ 	.byte	0x00, 0xf4, 0x21, 0x00


	//----- nvinfo : EIATTR_SPARSE_MMA_MASK
	.align		4
.L_17:
        /*0048*/ 	.byte	0x03, 0x50
        /*004a*/ 	.short	0x0000


	//----- nvinfo : EIATTR_MAXREG_COUNT
	.align		4
        /*004c*/ 	.byte	0x03, 0x1b
        /*004e*/ 	.short	0x00ff


	//----- nvinfo : EIATTR_EXIT_INSTR_OFFSETS
	.align		4
        /*0050*/ 	.byte	0x04, 0x1c
        /*0052*/ 	.short	(.L_19 - .L_18)


	//   ....[0]....
.L_18:
        /*0054*/ 	.word	0x000002f0


	//   ....[1]....
        /*0058*/ 	.word	0x00000310


	//----- nvinfo : EIATTR_REQNTID
	.align		4
.L_19:
        /*005c*/ 	.byte	0x04, 0x10
        /*005e*/ 	.short	(.L_21 - .L_20)
.L_20:
        /*0060*/ 	.word	0x00000080
        /*0064*/ 	.word	0x00000001
        /*0068*/ 	.word	0x00000001


	//----- nvinfo : EIATTR_CBANK_PARAM_SIZE
	.align		4
.L_21:
        /*006c*/ 	.byte	0x03, 0x19
        /*006e*/ 	.short	0x001c


	//----- nvinfo : EIATTR_PARAM_CBANK
	.align		4
        /*0070*/ 	.byte	0x04, 0x0a
        /*0072*/ 	.short	(.L_23 - .L_22)
	.align		4
.L_22:
        /*0074*/ 	.word	index@(.nv.constant0.triton_poi_fused_convolution_relu_threshold_backward_0)
        /*0078*/ 	.short	0x0210
        /*007a*/ 	.short	0x001c


	//----- nvinfo : EIATTR_SW_WAR
	.align		4
.L_23:
        /*007c*/ 	.byte	0x04, 0x36
        /*007e*/ 	.short	(.L_25 - .L_24)
.L_24:
        /*0080*/ 	.word	0x00000008
.L_25:


//--------------------- .nv.callgraph             --------------------------
	.section	.nv.callgraph,"",@"SHT_CUDA_CALLGRAPH"
	.align	4
	.sectionentsize	8
	.align		4
        /*0000*/ 	.word	0x00000000
	.align		4
        /*0004*/ 	.word	0xffffffff
	.align		4
        /*0008*/ 	.word	0x00000000
	.align		4
        /*000c*/ 	.word	0xfffffffe
	.align		4
        /*0010*/ 	.word	0x00000000
	.align		4
        /*0014*/ 	.word	0xfffffffd
	.align		4
        /*0018*/ 	.word	0x00000000
	.align		4
        /*001c*/ 	.word	0xfffffffc


//--------------------- .text.triton_poi_fused_convolution_relu_threshold_backward_0 --------------------------
	.section	.text.triton_poi_fused_convolution_relu_threshold_backward_0,"ax",@progbits
	.align	128
        .global         triton_poi_fused_convolution_relu_threshold_backward_0
        .type           triton_poi_fused_convolution_relu_threshold_backward_0,@function
        .size           triton_poi_fused_convolution_relu_threshold_backward_0,(.L_x_1 - triton_poi_fused_convolution_relu_threshold_backward_0)
        .other          triton_poi_fused_convolution_relu_threshold_backward_0,@"STO_CUDA_ENTRY STV_DEFAULT"
triton_poi_fused_convolution_relu_threshold_backward_0:
.text.triton_poi_fused_convolution_relu_threshold_backward_0:
[----:B------:R-:W0:Y:S02]  /*0000*/  LDC R1, c[0x0][0x28] ;  /* 0x00000a00ff017b82 */ /* 0x000e240000000800 */
[----:B------:R-:W1:Y:S01]  /*0010*/  S2R R0, SR_TID.X ;  /* 0x0000000000007919 */ /* 0x000e620000002100 */
[----:B------:R-:W2:Y:S01]  /*0020*/  LDC.64 R4, c[0x0][0x218] ;  /* 0x00008600ff047b82 */ /* 0x000ea20000000a00 */
[----:B------:R-:W-:Y:S01]  /*0030*/  IMAD.MOV.U32 R13, RZ, RZ, RZ ;  /* 0x000000ffff0d7224 */ /* 0x000fe200078e00ff */
[----:B------:R-:W-:Y:S01]  /*0040*/  ULDC.64 UR4, c[0x0][0x208] ;  /* 0x0000820000047ab9 */ /* 0x000fe20000000a00 */
[----:B------:R-:W3:Y:S01]  /*0050*/  S2R R7, SR_CTAID.X ;  /* 0x0000000000077919 */ /* 0x000ee20000002500 */
[----:B------:R-:W-:-:S04]  /*0060*/  ULDC.64 UR6, c[0x0][0x220] ;  /* 0x0000880000067ab9 */ /* 0x000fc80000000a00 */
[----:B------:R-:W4:Y:S01]  /*0070*/  LDC.64 R2, c[0x0][0x210] ;  /* 0x00008400ff027b82 */ /* 0x000f220000000a00 */
[----:B-1----:R-:W-:-:S05]  /*0080*/  IMAD.SHL.U32 R0, R0, 0x2, RZ ;  /* 0x0000000200007824 */ /* 0x002fca00078e00ff */
[----:B------:R-:W-:-:S05]  /*0090*/  LOP3.LUT R0, R0, 0xfe, RZ, 0xc0, !PT ;  /* 0x000000fe00007812 */ /* 0x000fca00078ec0ff */
[----:B---3--:R-:W-:-:S04]  /*00a0*/  IMAD R7, R7, 0x100, R0 ;  /* 0x0000010007077824 */ /* 0x008fc800078e0200 */
[C---:B------:R-:W-:Y:S01]  /*00b0*/  VIADD R0, R7.reuse, 0x1 ;  /* 0x0000000107007836 */ /* 0x040fe20000000000 */
[C---:B------:R-:W-:Y:S01]  /*00c0*/  ISETP.GE.AND P0, PT, R7.reuse, 0x190, PT ;  /* 0x000001900700780c */ /* 0x040fe20003f06270 */
[----:B------:R-:W-:-:S04]  /*00d0*/  IMAD.HI R6, R7, 0x51eb851f, RZ ;  /* 0x51eb851f07067827 */ /* 0x000fc800078e02ff */
[----:B------:R-:W-:Y:S01]  /*00e0*/  IMAD.HI R0, R0, 0x51eb851f, RZ ;  /* 0x51eb851f00007827 */ /* 0x000fe200078e02ff */
[----:B------:R-:W-:-:S03]  /*00f0*/  SHF.R.U32.HI R9, RZ, 0x1f, R6 ;  /* 0x0000001fff097819 */ /* 0x000fc60000011606 */
[----:B----4-:R-:W-:Y:S01]  /*0100*/  IMAD.WIDE R2, R7, 0x4, R2 ;  /* 0x0000000407027825 */ /* 0x010fe200078e0202 */
[----:B------:R-:W-:Y:S02]  /*0110*/  SHF.R.U32.HI R11, RZ, 0x1f, R0 ;  /* 0x0000001fff0b7819 */ /* 0x000fe40000011600 */
[----:B------:R-:W-:Y:S02]  /*0120*/  LEA.HI.SX32 R9, R6, R9, 0x1d ;  /* 0x0000000906097211 */ /* 0x000fe400078feaff */
[----:B------:R-:W-:Y:S02]  /*0130*/  LEA.HI.SX32 R11, R0, R11, 0x1d ;  /* 0x0000000b000b7211 */ /* 0x000fe400078feaff */
[----:B------:R-:W-:Y:S02]  /*0140*/  LEA.HI R0, R9, R9, RZ, 0x2 ;  /* 0x0000000909007211 */ /* 0x000fe400078f10ff */
[----:B------:R-:W-:Y:S02]  /*0150*/  LEA.HI R6, R11, R11, RZ, 0x2 ;  /* 0x0000000b0b067211 */ /* 0x000fe400078f10ff */
[----:B------:R-:W-:-:S02]  /*0160*/  LOP3.LUT R0, R0, 0xfffffffc, RZ, 0xc0, !PT ;  /* 0xfffffffc00007812 */ /* 0x000fc400078ec0ff */
[----:B------:R-:W-:-:S03]  /*0170*/  LOP3.LUT R6, R6, 0xfffffffc, RZ, 0xc0, !PT ;  /* 0xfffffffc06067812 */ /* 0x000fc600078ec0ff */
[----:B------:R-:W-:Y:S02]  /*0180*/  IMAD.IADD R9, R9, 0x1, -R0 ;  /* 0x0000000109097824 */ /* 0x000fe400078e0a00 */
[----:B------:R-:W-:Y:S02]  /*0190*/  IMAD.IADD R11, R11, 0x1, -R6 ;  /* 0x000000010b0b7824 */ /* 0x000fe400078e0a06 */
[----:B--2---:R-:W-:-:S04]  /*01a0*/  IMAD.WIDE R8, R9, 0x4, R4 ;  /* 0x0000000409087825 */ /* 0x004fc800078e0204 */
[----:B------:R-:W-:Y:S01]  /*01b0*/  IMAD.WIDE R4, R11, 0x4, R4 ;  /* 0x000000040b047825 */ /* 0x000fe200078e0204 */
[----:B------:R-:W-:Y:S01]  /*01c0*/  CS2R R10, SRZ ;  /* 0x00000000000a7805 */ /* 0x000fe2000001ff00 */
[----:B------:R-:W2:Y:S02]  /*01d0*/  @!P0 LDG.E.EL R13, desc[UR4][R8.64] ;  /* 0x00000004080d8981 */ /* 0x000ea4000c2e1900 */
[----:B------:R-:W-:-:S03]  /*01e0*/  IMAD.MOV.U32 R0, RZ, RZ, RZ ;  /* 0x000000ffff007224 */ /* 0x000fc600078e00ff */
[----:B------:R-:W2:Y:S04]  /*01f0*/  @!P0 LDG.E.64 R10, desc[UR4][R2.64] ;  /* 0x00000004020a8981 */ /* 0x000ea8000c1e1b00 */
[----:B------:R-:W3:Y:S01]  /*0200*/  @!P0 LDG.E.EL R0, desc[UR4][R4.64] ;  /* 0x0000000404008981 */ /* 0x000ee2000c2e1900 */
[----:B--2---:R-:W-:Y:S01]  /*0210*/  FSETP.GEU.AND P2, PT, R10, -R13, PT ;  /* 0x8000000d0a00720b */ /* 0x004fe20003f4e000 */
[----:B------:R-:W-:Y:S01]  /*0220*/  FADD R10, R13, R10 ;  /* 0x0000000a0d0a7221 */ /* 0x000fe20000000000 */
[----:B---3--:R-:W-:Y:S01]  /*0230*/  FADD R6, R0, R11 ;  /* 0x0000000b00067221 */ /* 0x008fe20000000000 */
[----:B------:R-:W-:-:S03]  /*0240*/  FSETP.GEU.AND P1, PT, R11, -R0, PT ;  /* 0x800000000b00720b */ /* 0x000fc60003f2e000 */
[----:B------:R-:W-:Y:S02]  /*0250*/  FSEL R10, R10, RZ, P2 ;  /* 0x000000ff0a0a7208 */ /* 0x000fe40001000000 */
[----:B------:R-:W-:Y:S02]  /*0260*/  FSEL R11, R6, RZ, P1 ;  /* 0x000000ff060b7208 */ /* 0x000fe40000800000 */
[----:B------:R-:W-:Y:S02]  /*0270*/  FSETP.GTU.AND P3, PT, R10, RZ, PT ;  /* 0x000000ff0a00720b */ /* 0x000fe40003f6c000 */
[----:B------:R-:W-:Y:S02]  /*0280*/  FSETP.GTU.AND P2, PT, R11, RZ, PT ;  /* 0x000000ff0b00720b */ /* 0x000fe40003f4c000 */
[----:B------:R-:W-:Y:S02]  /*0290*/  IADD3 R6, P1, R7, UR6, RZ ;  /* 0x0000000607067c10 */ /* 0x000fe4000ff3e0ff */
[----:B------:R-:W-:-:S02]  /*02a0*/  SEL R0, RZ, 0x1, P3 ;  /* 0x00000001ff007807 */ /* 0x000fc40001800000 */
[----:B------:R-:W-:Y:S01]  /*02b0*/  SEL R5, RZ, 0x100, P2 ;  /* 0x00000100ff057807 */ /* 0x000fe20001000000 */
[----:B------:R1:W-:Y:S01]  /*02c0*/  @!P0 STG.E.64 desc[UR4][R2.64], R10 ;  /* 0x0000000a02008986 */ /* 0x0003e2000c101b04 */
[----:B------:R-:W-:-:S03]  /*02d0*/  LEA.HI.X.SX32 R7, R7, UR7, 0x1, P1 ;  /* 0x0000000707077c11 */ /* 0x000fc600088f0eff */
[----:B------:R-:W-:Y:S01]  /*02e0*/  IMAD.IADD R5, R0, 0x1, R5 ;  /* 0x0000000100057824 */ /* 0x000fe200078e0205 */
[----:B------:R-:W-:Y:S06]  /*02f0*/  @P0 EXIT ;  /* 0x000000000000094d */ /* 0x000fec0003800000 */
[----:B------:R-:W-:Y:S01]  /*0300*/  STG.E.U16 desc[UR4][R6.64], R5 ;  /* 0x0000000506007986 */ /* 0x000fe2000c101504 */
[----:B------:R-:W-:Y:S05]  /*0310*/  EXIT ;  /* 0x000000000000794d */ /* 0x000fea0003800000 */
.L_x_0:
[----:B------:R-:W-:-:S00]  /*0320*/  BRA `(.L_x_0) ;  /* 0xfffffffc00fc7947 */ /* 0x000fc0000383ffff */
[----:B------:R-:W-:-:S00]  /*0330*/  NOP ;  /* 0x0000000000007918 */ /* 0x000fc00000000000 */
        /* <DEDUP_REMOVED lines=12> */
.L_x_1:


//--------------------- .nv.constant0.triton_poi_fused_convolution_relu_threshold_backward_0 --------------------------
	.section	.nv.constant0.triton_poi_fused_convolution_relu_threshold_backward_0,"a",@progbits
	.sectionflags	@""
	.align	4
.nv.constant0.triton_poi_fused_convolution_relu_threshold_backward_0:
	.zero		556
